//
// Generated by NVIDIA NVVM Compiler
//
// Compiler Build ID: CL-36424714
// Cuda compilation tools, release 13.0, V13.0.88
// Based on NVVM 20.0.0
//

.version 9.0
.target sm_100
.address_size 64

	// .globl	_Z6kernelv
.extern .func  (.param .b32 func_retval0) vprintf
(
	.param .b64 vprintf_param_0,
	.param .b64 vprintf_param_1
)
;
.global .align 1 .b8 $str[32] = {72, 101, 108, 108, 111, 32, 87, 111, 114, 108, 100, 33, 32, 77, 121, 32, 116, 104, 114, 101, 97, 100, 73, 100, 32, 105, 115, 32, 37, 100, 10};

.visible .entry _Z6kernelv()
{
	.local .align 8 .b8 	__local_depot0[8];
	.reg .b64 	%SP;
	.reg .b64 	%SPL;
	.reg .b32 	%r<7>;
	.reg .b64 	%rd<5>;

	mov.u64 	%SPL, __local_depot0;
	cvta.local.u64 	%SP, %SPL;
	add.u64 	%rd1, %SP, 0;
	add.u64 	%rd2, %SPL, 0;
	mov.u32 	%r1, %ntid.x;
	mov.u32 	%r2, %ctaid.x;
	mov.u32 	%r3, %tid.x;
	mad.lo.s32 	%r4, %r1, %r2, %r3;
	st.local.u32 	[%rd2], %r4;
	mov.u64 	%rd3, $str;
	cvta.global.u64 	%rd4, %rd3;
	{ // callseq 0, 0
	.param .b64 param0;
	st.param.b64 	[param0], %rd4;
	.param .b64 param1;
	st.param.b64 	[param1], %rd1;
	.param .b32 retval0;
	call.uni (retval0), 
	vprintf, 
	(
	param0, 
	param1
	);
	ld.param.b32 	%r5, [retval0];
	} // callseq 0
	ret;

}


// ===== COMPILED SASS (sm_100) =====

	.target	sm_100

	.elftype	@"ET_EXEC"


//--------------------- .note.nv.tkinfo           --------------------------
	.section	.note.nv.tkinfo,"",@"SHT_NOTE"
	.sectionflags	@"SHF_NOTE_NV_TKINFO"
	.tkinfo
        /*0018*/ 	.word	0x00000002
        /*0030*/ 	.string	""
        /*0030*/ 	.string	"ptxas"
        /*0030*/ 	.string	"Cuda compilation tools, release 13.0, V13.0.88"
        /*0030*/ 	.string	"Build cuda_13.0.r13.0/compiler.36424714_0"
        /*0030*/ 	.string	"-arch sm_100 -m 64 "



//--------------------- .note.nv.cuinfo           --------------------------
	.section	.note.nv.cuinfo,"",@"SHT_NOTE"
	.sectionflags	@"SHF_NOTE_NV_CUINFO"
        /*0018*/ 	.short	0x0002
        /*001a*/ 	.short	0x0064
        /*001c*/ 	.short	0x0082
	.zero		2


//--------------------- .nv.info                  --------------------------
	.section	.nv.info,"",@"SHT_CUDA_INFO"
	.align	4


	//----- nvinfo : EIATTR_REGCOUNT
	.align		4
        /*0000*/ 	.byte	0x04, 0x2f
        /*0002*/ 	.short	(.L_2 - .L_1)
	.align		4
.L_1:
        /*0004*/ 	.word	index@(_Z6kernelv)
        /*0008*/ 	.word	0x00000018


	//----- nvinfo : EIATTR_FRAME_SIZE
	.align		4
.L_2:
        /*000c*/ 	.byte	0x04, 0x11
        /*000e*/ 	.short	(.L_4 - .L_3)
	.align		4
.L_3:
        /*0010*/ 	.word	index@(_Z6kernelv)
        /*0014*/ 	.word	0x00000008


	//----- nvinfo : EIATTR_MIN_STACK_SIZE
	.align		4
.L_4:
        /*0018*/ 	.byte	0x04, 0x12
        /*001a*/ 	.short	(.L_6 - .L_5)
	.align		4
.L_5:
        /*001c*/ 	.word	index@(_Z6kernelv)
        /*0020*/ 	.word	0x00000008
.L_6:


//--------------------- .nv.compat                --------------------------
	.section	.nv.compat,"",@"SHT_CUDA_COMPAT_INFO"
	.align	4
        /*0000*/ 	.byte	0x02, 0x09, 0x00, 0x00, 0x02, 0x02, 0x01, 0x00, 0x02, 0x05, 0x05, 0x00, 0x03, 0x07, 0x01, 0x01
        /*0010*/ 	.byte	0x02, 0x03, 0x00, 0x00, 0x02, 0x06, 0x01, 0x00, 0x04, 0x0b, 0x08, 0x00, 0x09, 0x00, 0x00, 0x00
        /*0020*/ 	.byte	0x00, 0x00, 0x00, 0x00


//--------------------- .nv.info._Z6kernelv       --------------------------
	.section	.nv.info._Z6kernelv,"",@"SHT_CUDA_INFO"
	.sectionflags	@""
	.align	4


	//----- nvinfo : EIATTR_CUDA_API_VERSION
	.align		4
        /*0000*/ 	.byte	0x04, 0x37
        /*0002*/ 	.short	(.L_8 - .L_7)
.L_7:
        /*0004*/ 	.word	0x00000082


	//----- nvinfo : EIATTR_SPARSE_MMA_MASK
	.align		4
.L_8:
        /*0008*/ 	.byte	0x03, 0x50
        /*000a*/ 	.short	0x0000


	//----- nvinfo : EIATTR_MAXREG_COUNT
	.align		4
        /*000c*/ 	.byte	0x03, 0x1b
        /*000e*/ 	.short	0x00ff


	//----- nvinfo : EIATTR_EXTERNS
	.align		4
        /*0010*/ 	.byte	0x04, 0x0f
        /*0012*/ 	.short	(.L_10 - .L_9)


	//   ....[0]....
	.align		4
.L_9:
        /*0014*/ 	.word	index@(vprintf)


	//----- nvinfo : EIATTR_MERCURY_ISA_VERSION
	.align		4
.L_10:
        /*0018*/ 	.byte	0x03, 0x5f
        /*001a*/ 	.short	0x0101


	//----- nvinfo : EIATTR_VRC_CTA_INIT_COUNT
	.align		4
        /*001c*/ 	.byte	0x02, 0x4a
	.zero		1
	.zero		1


	//----- nvinfo : EIATTR_SYSCALL_OFFSETS
	.align		4
        /*0020*/ 	.byte	0x04, 0x46
        /*0022*/ 	.short	(.L_12 - .L_11)


	//   ....[0]....
.L_11:
        /*0024*/ 	.word	0x00000110


	//----- nvinfo : EIATTR_EXIT_INSTR_OFFSETS
	.align		4
.L_12:
        /*0028*/ 	.byte	0x04, 0x1c
        /*002a*/ 	.short	(.L_14 - .L_13)


	//   ....[0]....
.L_13:
        /*002c*/ 	.word	0x00000120


	//----- nvinfo : EIATTR_SW_WAR
	.align		4
.L_14:
        /*0030*/ 	.byte	0x04, 0x36
        /*0032*/ 	.short	(.L_16 - .L_15)
.L_15:
        /*0034*/ 	.word	0x00000008
.L_16:


//--------------------- .nv.callgraph             --------------------------
	.section	.nv.callgraph,"",@"SHT_CUDA_CALLGRAPH"
	.align	4
	.sectionentsize	8
	.align		4
        /*0000*/ 	.word	0x00000000
	.align		4
        /*0004*/ 	.word	0xffffffff
	.align		4
        /*0008*/ 	.word	index@(_Z6kernelv)
	.align		4
        /*000c*/ 	.word	index@(vprintf)
	.align		4
        /*0010*/ 	.word	0x00000000
	.align		4
        /*0014*/ 	.word	0xfffffffe
	.align		4
        /*0018*/ 	.word	0x00000000
	.align		4
        /*001c*/ 	.word	0xfffffffd
	.align		4
        /*0020*/ 	.word	0x00000000
	.align		4
        /*0024*/ 	.word	0xfffffffc


//--------------------- .nv.constant4             --------------------------
	.section	.nv.constant4,"a",@progbits
	.align	8
	.align		8
.nv.constant4:
        /*0000*/ 	.dword	vprintf
	.align		8
        /*0008*/ 	.dword	$str


//--------------------- .text._Z6kernelv          --------------------------
	.section	.text._Z6kernelv,"ax",@progbits
	.align	128
        .global         _Z6kernelv
        .type           _Z6kernelv,@function
        .size           _Z6kernelv,(.L_x_2 - _Z6kernelv)
        .other          _Z6kernelv,@"STO_CUDA_ENTRY STV_DEFAULT"
_Z6kernelv:
.text._Z6kernelv:
[----:B------:R-:W0:Y:S01]  /*0000*/  LDC R1, c[0x0][0x37c] ;  /* 0x0000df00ff017b82 */ /* 0x000e220000000800 */
[----:B------:R-:W1:Y:S01]  /*0010*/  S2R R0, SR_CTAID.X ;  /* 0x0000000000007919 */ /* 0x000e620000002500 */
[----:B------:R-:W2:Y:S01]  /*0020*/  LDCU UR5, c[0x0][0x2fc] ;  /* 0x00005f80ff0577ac */ /* 0x000ea20008000800 */
[----:B------:R-:W-:Y:S01]  /*0030*/  MOV R2, 0x0 ;  /* 0x0000000000027802 */ /* 0x000fe20000000f00 */
[----:B0-----:R-:W-:Y:S01]  /*0040*/  VIADD R1, R1, 0xfffffff8 ;  /* 0xfffffff801017836 */ /* 0x001fe20000000000 */
[----:B------:R-:W1:Y:S01]  /*0050*/  S2R R3, SR_TID.X ;  /* 0x0000000000037919 */ /* 0x000e620000002100 */
[----:B------:R-:W1:Y:S01]  /*0060*/  LDCU UR6, c[0x0][0x360] ;  /* 0x00006c00ff0677ac */ /* 0x000e620008000800 */
[----:B------:R-:W0:Y:S02]  /*0070*/  LDCU UR4, c[0x0][0x2f8] ;  /* 0x00005f00ff0477ac */ /* 0x000e240008000800 */
[----:B0-----:R-:W-:-:S05]  /*0080*/  IADD3 R6, P0, PT, R1, UR4, RZ ;  /* 0x0000000401067c10 */ /* 0x001fca000ff1e0ff */
[----:B--2---:R-:W-:Y:S02]  /*0090*/  IMAD.X R7, RZ, RZ, UR5, P0 ;  /* 0x00000005ff077e24 */ /* 0x004fe400080e06ff */
[----:B-1----:R-:W-:Y:S01]  /*00a0*/  IMAD R0, R0, UR6, R3 ;  /* 0x0000000600007c24 */ /* 0x002fe2000f8e0203 */
[----:B------:R-:W0:Y:S01]  /*00b0*/  LDCU.64 UR6, c[0x4][0x8] ;  /* 0x01000100ff0677ac */ /* 0x000e220008000a00 */
[----:B------:R-:W1:Y:S03]  /*00c0*/  LDC.64 R2, c[0x4][R2] ;  /* 0x0100000002027b82 */ /* 0x000e660000000a00 */
[----:B------:R2:W-:Y:S01]  /*00d0*/  STL [R1], R0 ;  /* 0x0000000001007387 */ /* 0x0005e20000100800 */
[----:B0-----:R-:W-:Y:S01]  /*00e0*/  IMAD.U32 R4, RZ, RZ, UR6 ;  /* 0x00000006ff047e24 */ /* 0x001fe2000f8e00ff */
[----:B--2---:R-:W-:-:S07]  /*00f0*/  MOV R5, UR7 ;  /* 0x0000000700057c02 */ /* 0x004fce0008000f00 */
[----:B------:R-:W-:-:S07]  /*0100*/  LEPC R20, `(.L_x_0) ;  /* 0x000000001014794e */ /* 0x000fce0000000000 */
[----:B-1----:R-:W-:Y:S05]  /*0110*/  CALL.ABS.NOINC R2 ;  /* 0x0000000002007343 */ /* 0x002fea0003c00000 */
.L_x_0:
[----:B------:R-:W-:Y:S05]  /*0120*/  EXIT ;  /* 0x000000000000794d */ /* 0x000fea0003800000 */
.L_x_1:
[----:B------:R-:W-:-:S00]  /*0130*/  BRA `(.L_x_1) ;  /* 0xfffffffc00fc7947 */ /* 0x000fc0000383ffff */
[----:B------:R-:W-:-:S00]  /*0140*/  NOP ;  /* 0x0000000000007918 */ /* 0x000fc00000000000 */
        /* <DEDUP_REMOVED lines=11> */
.L_x_2:


//--------------------- .nv.global.init           --------------------------
	.section	.nv.global.init,"aw",@progbits
.nv.global.init:
	.type		$str,@object
	.size		$str,(.L_0 - $str)
$str:
        /*0000*/ 	.byte	0x48, 0x65, 0x6c, 0x6c, 0x6f, 0x20, 0x57, 0x6f, 0x72, 0x6c, 0x64, 0x21, 0x20, 0x4d, 0x79, 0x20
        /*0010*/ 	.byte	0x74, 0x68, 0x72, 0x65, 0x61, 0x64, 0x49, 0x64, 0x20, 0x69, 0x73, 0x20, 0x25, 0x64, 0x0a, 0x00
.L_0:


//--------------------- .nv.shared.reserved.0     --------------------------
	.section	.nv.shared.reserved.0,"aw",@nobits
	.weak		__nv_reservedSMEM_offset_0_alias
	.size		__nv_reservedSMEM_offset_0_alias, 0, 64
	.other		__nv_reservedSMEM_offset_0_alias,@"STO_CUDA_RESERVED_SHARED STV_DEFAULT"
__nv_reservedSMEM_offset_0_alias:
	.zero		0
	.zero		64


//--------------------- .nv.constant0._Z6kernelv  --------------------------
	.section	.nv.constant0._Z6kernelv,"a",@progbits
	.sectionflags	@""
	.align	4
.nv.constant0._Z6kernelv:
	.zero		896


//--------------------- SYMBOLS --------------------------

	.type		.nv.reservedSmem.offset0,@object
	.size		.nv.reservedSmem.offset0,0x4
	.type		vprintf,@function
